	.headerflags	@"EF_CUDA_TEXMODE_UNIFIED EF_CUDA_64BIT_ADDRESS EF_CUDA_ACCELERATORS EF_CUDA_SM90 EF_CUDA_VIRTUAL_SM(EF_CUDA_SM90)"
	.elftype	@"ET_EXEC"


//--------------------- .nv.info                  --------------------------
	.section	.nv.info,"",@"SHT_CUDA_INFO"
	.align	4


	//----- nvinfo : EIATTR_REGCOUNT
	.align		4
        /*0000*/ 	.byte	0x04, 0x2f
        /*0002*/ 	.short	(.L_2 - .L_1)
	.align		4
.L_1:
        /*0004*/ 	.word	index@(triton_poi_fused_add_div_mul_pow_0)
        /*0008*/ 	.word	0x00000010


	//----- nvinfo : EIATTR_MIN_STACK_SIZE
	.align		4
.L_2:
        /*000c*/ 	.byte	0x04, 0x12
        /*000e*/ 	.short	(.L_4 - .L_3)
	.align		4
.L_3:
        /*0010*/ 	.word	index@(triton_poi_fused_add_div_mul_pow_0)
        /*0014*/ 	.word	0x00000000


	//----- nvinfo : EIATTR_FRAME_SIZE
	.align		4
.L_4:
        /*0018*/ 	.byte	0x04, 0x11
        /*001a*/ 	.short	(.L_6 - .L_5)
	.align		4
.L_5:
        /*001c*/ 	.word	index@(triton_poi_fused_add_div_mul_pow_0)
        /*0020*/ 	.word	0x00000000


	//----- nvinfo : EIATTR_MIN_STACK_SIZE
	.align		4
.L_6:
        /*0024*/ 	.byte	0x04, 0x12
        /*0026*/ 	.short	(.L_8 - .L_7)
	.align		4
.L_7:
        /*0028*/ 	.word	index@(triton_poi_fused_add_div_mul_pow_0)
        /*002c*/ 	.word	0x00000000
.L_8:


//--------------------- .nv.info.triton_poi_fused_add_div_mul_pow_0 --------------------------
	.section	.nv.info.triton_poi_fused_add_div_mul_pow_0,"",@"SHT_CUDA_INFO"
	.sectionflags	@""
	.align	4


	//----- nvinfo : EIATTR_CUDA_API_VERSION
	.align		4
        /*0000*/ 	.byte	0x04, 0x37
        /*0002*/ 	.short	(.L_10 - .L_9)
.L_9:
        /*0004*/ 	.word	0x0000007c


	//----- nvinfo : EIATTR_KPARAM_INFO
	.align		4
.L_10:
        /*0008*/ 	.byte	0x04, 0x17
        /*000a*/ 	.short	(.L_12 - .L_11)
.L_11:
        /*000c*/ 	.word	0x00000000
        /*0010*/ 	.short	0x0002
        /*0012*/ 	.short	0x0010
        /*0014*/ 	.byte	0x00, 0xf0, 0x11, 0x00


	//----- nvinfo : EIATTR_KPARAM_INFO
	.align		4
.L_12:
        /*0018*/ 	.byte	0x04, 0x17
        /*001a*/ 	.short	(.L_14 - .L_13)
.L_13:
        /*001c*/ 	.word	0x00000000
        /*0020*/ 	.short	0x0001
        /*0022*/ 	.short	0x0008
        /*0024*/ 	.byte	0x00, 0xf4, 0x21, 0x00


	//----- nvinfo : EIATTR_KPARAM_INFO
	.align		4
.L_14:
        /*0028*/ 	.byte	0x04, 0x17
        /*002a*/ 	.short	(.L_16 - .L_15)
.L_15:
        /*002c*/ 	.word	0x00000000
        /*0030*/ 	.short	0x0000
        /*0032*/ 	.short	0x0000
        /*0034*/ 	.byte	0x00, 0xf4, 0x21, 0x00


	//----- nvinfo : EIATTR_SPARSE_MMA_MASK
	.align		4
.L_16:
        /*0038*/ 	.byte	0x03, 0x50
        /*003a*/ 	.short	0x0000


	//----- nvinfo : EIATTR_MAXREG_COUNT
	.align		4
        /*003c*/ 	.byte	0x03, 0x1b
        /*003e*/ 	.short	0x00ff


	//----- nvinfo : EIATTR_EXIT_INSTR_OFFSETS
	.align		4
        /*0040*/ 	.byte	0x04, 0x1c
        /*0042*/ 	.short	(.L_18 - .L_17)


	//   ....[0]....
.L_17:
        /*0044*/ 	.word	0x00000700


	//   ....[1]....
        /*0048*/ 	.word	0x00000720


	//----- nvinfo : EIATTR_REQNTID
	.align		4
.L_18:
        /*004c*/ 	.byte	0x04, 0x10
        /*004e*/ 	.short	(.L_20 - .L_19)
.L_19:
        /*0050*/ 	.word	0x00000080
        /*0054*/ 	.word	0x00000001
        /*0058*/ 	.word	0x00000001


	//----- nvinfo : EIATTR_CRS_STACK_SIZE
	.align		4
.L_20:
        /*005c*/ 	.byte	0x04, 0x1e
        /*005e*/ 	.short	(.L_22 - .L_21)
.L_21:
        /*0060*/ 	.word	0x00000000


	//----- nvinfo : EIATTR_CBANK_PARAM_SIZE
	.align		4
.L_22:
        /*0064*/ 	.byte	0x03, 0x19
        /*0066*/ 	.short	0x0014


	//----- nvinfo : EIATTR_PARAM_CBANK
	.align		4
        /*0068*/ 	.byte	0x04, 0x0a
        /*006a*/ 	.short	(.L_24 - .L_23)
	.align		4
.L_23:
        /*006c*/ 	.word	index@(.nv.constant0.triton_poi_fused_add_div_mul_pow_0)
        /*0070*/ 	.short	0x0210
        /*0072*/ 	.short	0x0014


	//----- nvinfo : EIATTR_SW_WAR
	.align		4
.L_24:
        /*0074*/ 	.byte	0x04, 0x36
        /*0076*/ 	.short	(.L_26 - .L_25)
.L_25:
        /*0078*/ 	.word	0x00000008
.L_26:


//--------------------- .nv.callgraph             --------------------------
	.section	.nv.callgraph,"",@"SHT_CUDA_CALLGRAPH"
	.align	4
	.sectionentsize	8
	.align		4
        /*0000*/ 	.word	0x00000000
	.align		4
        /*0004*/ 	.word	0xffffffff
	.align		4
        /*0008*/ 	.word	0x00000000
	.align		4
        /*000c*/ 	.word	0xfffffffe
	.align		4
        /*0010*/ 	.word	0x00000000
	.align		4
        /*0014*/ 	.word	0xfffffffd
	.align		4
        /*0018*/ 	.word	0x00000000
	.align		4
        /*001c*/ 	.word	0xfffffffc


//--------------------- .nv.constant4             --------------------------
	.section	.nv.constant4,"a",@progbits
	.align	8
	.align		8
.nv.constant4:
        /*0000*/ 	.dword	_$_str


//--------------------- .text.triton_poi_fused_add_div_mul_pow_0 --------------------------
	.section	.text.triton_poi_fused_add_div_mul_pow_0,"ax",@progbits
	.align	128
        .global         triton_poi_fused_add_div_mul_pow_0
        .type           triton_poi_fused_add_div_mul_pow_0,@function
        .size           triton_poi_fused_add_div_mul_pow_0,(.L_x_3 - triton_poi_fused_add_div_mul_pow_0)
        .other          triton_poi_fused_add_div_mul_pow_0,@"STO_CUDA_ENTRY STV_DEFAULT"
triton_poi_fused_add_div_mul_pow_0:
.text.triton_poi_fused_add_div_mul_pow_0:
[----:B------:R-:W0:Y:S02]  /*0000*/  LDC R1, c[0x0][0x28] ;  /* 0x00000a00ff017b82 */ /* 0x000e240000000800 */
[----:B------:R-:W1:Y:S01]  /*0010*/  S2R R2, SR_TID.X ;  /* 0x0000000000027919 */ /* 0x000e620000002100 */
[----:B------:R-:W2:Y:S01]  /*0020*/  LDC.64 R6, c[0x0][0x210] ;  /* 0x00008400ff067b82 */ /* 0x000ea20000000a00 */
[----:B------:R-:W-:Y:S01]  /*0030*/  ULDC.64 UR4, c[0x0][0x208] ;  /* 0x0000820000047ab9 */ /* 0x000fe20000000a00 */
[----:B------:R-:W3:Y:S01]  /*0040*/  S2R R3, SR_CTAID.X ;  /* 0x0000000000037919 */ /* 0x000ee20000002500 */
[----:B-1----:R-:W-:-:S04]  /*0050*/  LOP3.LUT R2, R2, 0x7f, RZ, 0xc0, !PT ;  /* 0x0000007f02027812 */ /* 0x002fc800078ec0ff */
[----:B---3--:R-:W-:Y:S01]  /*0060*/  LEA R2, R3, R2, 0x7 ;  /* 0x0000000203027211 */ /* 0x008fe200078e38ff */
[----:B------:R-:W-:-:S03]  /*0070*/  HFMA2.MMA R3, -RZ, RZ, 0, 0 ;  /* 0x00000000ff037435 */ /* 0x000fc600000001ff */
[C---:B------:R-:W-:Y:S01]  /*0080*/  ISETP.GE.AND P0, PT, R2.reuse, 0x100, PT ;  /* 0x000001000200780c */ /* 0x040fe20003f06270 */
[----:B--2---:R-:W-:-:S12]  /*0090*/  IMAD.WIDE R6, R2, 0x4, R6 ;  /* 0x0000000402067825 */ /* 0x004fd800078e0206 */
[----:B------:R-:W2:Y:S01]  /*00a0*/  @!P0 LDG.E R3, desc[UR4][R6.64] ;  /* 0x0000000406038981 */ /* 0x000ea2000c1e1900 */
[----:B------:R-:W-:Y:S01]  /*00b0*/  MOV R11, 0x3b18f0fe ;  /* 0x3b18f0fe000b7802 */ /* 0x000fe20000000f00 */
[----:B------:R-:W-:Y:S01]  /*00c0*/  BSSY B0, `(.L_x_0) ;  /* 0x0000056000007945 */ /* 0x000fe20003800000 */
[----:B--2---:R-:W-:-:S04]  /*00d0*/  FFMA R4, R3, R3, 1 ;  /* 0x3f80000003047423 */ /* 0x004fc80000000003 */
[C---:B------:R-:W-:Y:S01]  /*00e0*/  FADD.FTZ R5, |R4|.reuse, -RZ ;  /* 0x800000ff04057221 */ /* 0x040fe20000010200 */
[----:B------:R-:W-:-:S04]  /*00f0*/  FSETP.NEU.AND P3, PT, R4, RZ, PT ;  /* 0x000000ff0400720b */ /* 0x000fc80003f6d000 */
[----:B------:R-:W-:-:S04]  /*0100*/  LOP3.LUT R0, R5, 0x7fffff, RZ, 0xc0, !PT ;  /* 0x007fffff05007812 */ /* 0x000fc800078ec0ff */
[----:B------:R-:W-:-:S04]  /*0110*/  LOP3.LUT R0, R0, 0x3f800000, RZ, 0xfc, !PT ;  /* 0x3f80000000007812 */ /* 0x000fc800078efcff */
[----:B------:R-:W-:-:S13]  /*0120*/  FSETP.GT.AND P1, PT, R0, 1.4142135381698608398, PT ;  /* 0x3fb504f30000780b */ /* 0x000fda0003f24000 */
[----:B------:R-:W-:-:S04]  /*0130*/  @P1 FMUL R0, R0, 0.5 ;  /* 0x3f00000000001820 */ /* 0x000fc80000400000 */
[C---:B------:R-:W-:Y:S01]  /*0140*/  FADD R9, R0.reuse, 1 ;  /* 0x3f80000000097421 */ /* 0x040fe20000000000 */
[----:B------:R-:W-:-:S04]  /*0150*/  FADD R8, R0, -1 ;  /* 0xbf80000000087421 */ /* 0x000fc80000000000 */
[----:B------:R-:W-:Y:S01]  /*0160*/  FADD R10, R8, R8 ;  /* 0x00000008080a7221 */ /* 0x000fe20000000000 */
[----:B------:R-:W1:Y:S03]  /*0170*/  MUFU.RCP R9, R9 ;  /* 0x0000000900097308 */ /* 0x000e660000001000 */
[----:B-1----:R-:W-:-:S04]  /*0180*/  FMUL R7, R9, R10 ;  /* 0x0000000a09077220 */ /* 0x002fc80000400000 */
[----:B------:R-:W-:-:S04]  /*0190*/  FMUL R0, R7, R7 ;  /* 0x0000000707007220 */ /* 0x000fc80000400000 */
[----:B------:R-:W-:-:S04]  /*01a0*/  FFMA.FTZ R11, R0, R11, 0.01249298732727766037 ;  /* 0x3c4caf63000b7423 */ /* 0x000fc8000001000b */
[----:B------:R-:W-:-:S04]  /*01b0*/  FFMA.FTZ R11, R0, R11, 0.083333469927310943604 ;  /* 0x3daaaabd000b7423 */ /* 0x000fc8000001000b */
[----:B------:R-:W-:Y:S01]  /*01c0*/  FMUL.FTZ R0, R0, R11 ;  /* 0x0000000b00007220 */ /* 0x000fe20000410000 */
[----:B------:R-:W-:-:S03]  /*01d0*/  FFMA R11, -R9, R10, R8 ;  /* 0x0000000a090b7223 */ /* 0x000fc60000000108 */
[----:B------:R-:W-:Y:S01]  /*01e0*/  FMUL.FTZ R6, R7, R0 ;  /* 0x0000000007067220 */ /* 0x000fe20000410000 */
[----:B------:R-:W-:Y:S01]  /*01f0*/  SHF.R.U32.HI R0, RZ, 0x17, R5 ;  /* 0x00000017ff007819 */ /* 0x000fe20000011605 */
[----:B------:R-:W-:Y:S02]  /*0200*/  FADD R11, R11, R11 ;  /* 0x0000000b0b0b7221 */ /* 0x000fe40000000000 */
[CC--:B------:R-:W-:Y:S01]  /*0210*/  FFMA R12, R9.reuse, R10.reuse, R6 ;  /* 0x0000000a090c7223 */ /* 0x0c0fe20000000006 */
[----:B------:R-:W-:Y:S01]  /*0220*/  I2FP.F32.U32 R0, R0 ;  /* 0x0000000000007245 */ /* 0x000fe20000201000 */
[----:B------:R-:W-:Y:S02]  /*0230*/  FFMA.FTZ R8, R8, -R7, R11 ;  /* 0x8000000708087223 */ /* 0x000fe4000001000b */
[C---:B------:R-:W-:Y:S02]  /*0240*/  FFMA R7, R9.reuse, R10, -R12 ;  /* 0x0000000a09077223 */ /* 0x040fe4000000080c */
[----:B------:R-:W-:Y:S01]  /*0250*/  FADD R0, R0, -127 ;  /* 0xc2fe000000007421 */ /* 0x000fe20000000000 */
[----:B------:R-:W-:Y:S01]  /*0260*/  FMUL.FTZ R8, R9, R8 ;  /* 0x0000000809087220 */ /* 0x000fe20000410000 */
[----:B------:R-:W-:-:S02]  /*0270*/  FADD R7, R6, R7 ;  /* 0x0000000706077221 */ /* 0x000fc40000000000 */
[----:B------:R-:W-:Y:S02]  /*0280*/  @P1 FADD R0, R0, 1 ;  /* 0x3f80000000001421 */ /* 0x000fe40000000000 */
[----:B------:R-:W-:Y:S02]  /*0290*/  FADD R7, R8, R7 ;  /* 0x0000000708077221 */ /* 0x000fe40000000000 */
[C---:B------:R-:W-:Y:S01]  /*02a0*/  FMUL.FTZ R6, R0.reuse, 0.693145751953125 ;  /* 0x3f31720000067820 */ /* 0x040fe20000410000 */
[----:B------:R-:W-:Y:S01]  /*02b0*/  FMUL.FTZ R0, R0, 1.428606765330187045e-06 ;  /* 0x35bfbe8e00007820 */ /* 0x000fe20000410000 */
[----:B------:R-:W-:-:S04]  /*02c0*/  FADD R9, R12, R7 ;  /* 0x000000070c097221 */ /* 0x000fc80000000000 */
[----:B------:R-:W-:Y:S01]  /*02d0*/  FADD R11, R9, R6 ;  /* 0x00000006090b7221 */ /* 0x000fe20000000000 */
[----:B------:R-:W-:-:S03]  /*02e0*/  FADD R12, R12, -R9 ;  /* 0x800000090c0c7221 */ /* 0x000fc60000000000 */
[----:B------:R-:W-:Y:S01]  /*02f0*/  FADD R6, R6, -R11 ;  /* 0x8000000b06067221 */ /* 0x000fe20000000000 */
[----:B------:R-:W-:-:S03]  /*0300*/  FADD R12, R7, R12 ;  /* 0x0000000c070c7221 */ /* 0x000fc60000000000 */
[----:B------:R-:W-:-:S04]  /*0310*/  FADD R9, R9, R6 ;  /* 0x0000000609097221 */ /* 0x000fc80000000000 */
[----:B------:R-:W-:-:S04]  /*0320*/  FADD R9, R12, R9 ;  /* 0x000000090c097221 */ /* 0x000fc80000000000 */
[----:B------:R-:W-:Y:S01]  /*0330*/  FADD R0, R0, R9 ;  /* 0x0000000900007221 */ /* 0x000fe20000000000 */
[----:B------:R-:W-:-:S03]  /*0340*/  HFMA2.MMA R9, -RZ, RZ, 3.4921875, 0 ;  /* 0x42fc0000ff097435 */ /* 0x000fc600000001ff */
[----:B------:R-:W-:-:S04]  /*0350*/  FADD R6, R11, R0 ;  /* 0x000000000b067221 */ /* 0x000fc80000000000 */
[----:B------:R-:W-:Y:S01]  /*0360*/  FADD R11, R11, -R6 ;  /* 0x800000060b0b7221 */ /* 0x000fe20000000000 */
[----:B------:R-:W-:-:S03]  /*0370*/  FMUL.FTZ R13, R6, 0.75 ;  /* 0x3f400000060d7820 */ /* 0x000fc60000410000 */
[----:B------:R-:W-:Y:S01]  /*0380*/  FADD R0, R0, R11 ;  /* 0x0000000b00007221 */ /* 0x000fe20000000000 */
[----:B------:R-:W-:-:S04]  /*0390*/  FFMA.FTZ R7, R6, 0.75, -R13 ;  /* 0x3f40000006077823 */ /* 0x000fc8000001080d */
[----:B------:R-:W-:-:S04]  /*03a0*/  FFMA.FTZ R0, R0, 0.75, R7 ;  /* 0x3f40000000007823 */ /* 0x000fc80000010007 */
[----:B------:R-:W-:-:S04]  /*03b0*/  FFMA.FTZ R8, RZ, R6, R0 ;  /* 0x00000006ff087223 */ /* 0x000fc80000010000 */
[----:B------:R-:W-:-:S05]  /*03c0*/  FADD.FTZ R10, R13, R8 ;  /* 0x000000080d0a7221 */ /* 0x000fca0000010000 */
[----:B------:R-:W-:-:S04]  /*03d0*/  ISETP.NE.AND P1, PT, R10, 0x42b17218, PT ;  /* 0x42b172180a00780c */ /* 0x000fc80003f25270 */
[----:B------:R-:W-:-:S05]  /*03e0*/  FSEL R0, R10, 88.72283172607421875, P1 ;  /* 0x42b172170a007808 */ /* 0x000fca0000800000 */
[----:B------:R-:W-:-:S06]  /*03f0*/  FMUL.FTZ R6, R0, 1.4426950216293334961 ;  /* 0x3fb8aa3b00067820 */ /* 0x000fcc0000410000 */
[----:B------:R-:W1:Y:S02]  /*0400*/  FRND.TRUNC R6, R6 ;  /* 0x0000000600067307 */ /* 0x000e64000020d000 */
[----:B-1----:R-:W-:Y:S01]  /*0410*/  FADD.FTZ R7, |R6|, -RZ ;  /* 0x800000ff06077221 */ /* 0x002fe20000010200 */
[----:B------:R-:W-:-:S04]  /*0420*/  LOP3.LUT R9, R9, 0x80000000, R6, 0xb8, !PT ;  /* 0x8000000009097812 */ /* 0x000fc800078eb806 */
[----:B------:R-:W-:-:S04]  /*0430*/  FSETP.GT.AND P1, PT, R7, 126, PT ;  /* 0x42fc00000700780b */ /* 0x000fc80003f24000 */
[----:B------:R-:W-:-:S05]  /*0440*/  FSEL R9, R9, R6, P1 ;  /* 0x0000000609097208 */ /* 0x000fca0000800000 */
[----:B------:R-:W-:-:S04]  /*0450*/  FFMA.FTZ R0, R9, -0.69314718246459960938, R0 ;  /* 0xbf31721809007823 */ /* 0x000fc80000010000 */
[C---:B------:R-:W-:Y:S01]  /*0460*/  FFMA.FTZ R0, R9.reuse, 1.9046542121259335545e-09, R0 ;  /* 0x3102e30809007823 */ /* 0x040fe20000010000 */
[----:B------:R-:W-:-:S03]  /*0470*/  FADD R9, R9, 12583039 ;  /* 0x4b40007f09097421 */ /* 0x000fc60000000000 */
[----:B------:R-:W-:Y:S02]  /*0480*/  FMUL R7, R0, 1.4426950216293334961 ;  /* 0x3fb8aa3b00077820 */ /* 0x000fe40000400000 */
[----:B------:R-:W-:Y:S02]  /*0490*/  SHF.L.U32 R9, R9, 0x17, RZ ;  /* 0x0000001709097819 */ /* 0x000fe400000006ff */
[----:B------:R1:W2:Y:S02]  /*04a0*/  MUFU.EX2 R0, R7 ;  /* 0x0000000700007308 */ /* 0x0002a40000000800 */
[----:B-1----:R-:W-:Y:S01]  /*04b0*/  MOV R7, 0x7f800000 ;  /* 0x7f80000000077802 */ /* 0x002fe20000000f00 */
[----:B--2---:R-:W-:Y:S01]  /*04c0*/  FMUL R9, R9, R0 ;  /* 0x0000000009097220 */ /* 0x004fe20000400000 */
[----:B------:R-:W-:-:S04]  /*04d0*/  MOV R0, 0x40000000 ;  /* 0x4000000000007802 */ /* 0x000fc80000000f00 */
[----:B------:R-:W-:Y:S01]  /*04e0*/  FSETP.NEU.AND P4, PT, R9, +INF , PT ;  /* 0x7f8000000900780b */ /* 0x000fe20003f8d000 */
[----:B------:R-:W-:-:S03]  /*04f0*/  FFMA R0, RZ, -R0, 0.75 ;  /* 0x3f400000ff007423 */ /* 0x000fc60000000800 */
[----:B------:R-:W-:Y:S01]  /*0500*/  ISETP.NE.OR P1, PT, R10, 0x42b17218, !P4 ;  /* 0x42b172180a00780c */ /* 0x000fe20006725670 */
[----:B------:R-:W-:-:S08]  /*0510*/  FADD.FTZ R0, |R0|, -RZ ;  /* 0x800000ff00007221 */ /* 0x000fd00000010200 */
[----:B------:R-:W-:-:S04]  /*0520*/  @P4 FADD.FTZ R6, R13, -R10 ;  /* 0x8000000a0d064221 */ /* 0x000fc80000010000 */
[----:B------:R-:W-:Y:S01]  /*0530*/  @P4 FADD.FTZ R6, R8, R6 ;  /* 0x0000000608064221 */ /* 0x000fe20000010000 */
[----:B------:R-:W-:-:S03]  /*0540*/  FADD R8, R5, 0.75 ;  /* 0x3f40000005087421 */ /* 0x000fc60000000000 */
[----:B------:R-:W-:Y:S01]  /*0550*/  @!P1 FADD R6, R6, 7.62939453125e-06 ;  /* 0x3700000006069421 */ /* 0x000fe20000000000 */
[----:B------:R-:W-:Y:S02]  /*0560*/  FSETP.NEU.AND P1, PT, R4, 1, PT ;  /* 0x3f8000000400780b */ /* 0x000fe40003f2d000 */
[----:B------:R-:W-:Y:S01]  /*0570*/  ISETP.GE.AND P2, PT, R8, 0x7f800000, PT ;  /* 0x7f8000000800780c */ /* 0x000fe20003f46270 */
[----:B------:R-:W-:Y:S01]  /*0580*/  @P4 FFMA.FTZ R7, R9, R6, R9 ;  /* 0x0000000609074223 */ /* 0x000fe20000010009 */
[----:B------:R-:W-:Y:S01]  /*0590*/  FADD R6, R4, R4 ;  /* 0x0000000404067221 */ /* 0x000fe20000000000 */
[----:B------:R-:W-:-:S04]  /*05a0*/  FSETP.NEU.AND P4, PT, R0, 1, PT ;  /* 0x3f8000000000780b */ /* 0x000fc80003f8d000 */
[----:B------:R-:W-:-:S06]  /*05b0*/  @!P3 FSEL R7, R6, RZ, !P4 ;  /* 0x000000ff0607b208 */ /* 0x000fcc0006000000 */
[----:B------:R-:W-:Y:S05]  /*05c0*/  @!P2 BRA `(.L_x_1) ;  /* 0x000000000014a947 */ /* 0x000fea0003800000 */
[----:B------:R-:W-:-:S13]  /*05d0*/  FSETP.NAN.FTZ.AND P2, PT, |R4|, |R4|, PT ;  /* 0x400000040400720b */ /* 0x000fda0003f58200 */
[----:B------:R-:W-:Y:S01]  /*05e0*/  @P2 FADD R7, R4, 0.75 ;  /* 0x3f40000004072421 */ /* 0x000fe20000000000 */
[----:B------:R-:W-:Y:S06]  /*05f0*/  @P2 BRA `(.L_x_1) ;  /* 0x0000000000082947 */ /* 0x000fec0003800000 */
[----:B------:R-:W-:-:S13]  /*0600*/  FSETP.NEU.AND P2, PT, R5, +INF , PT ;  /* 0x7f8000000500780b */ /* 0x000fda0003f4d000 */
[----:B------:R-:W-:-:S07]  /*0610*/  @!P2 MOV R7, 0x7f800000 ;  /* 0x7f8000000007a802 */ /* 0x000fce0000000f00 */
.L_x_1:
[----:B------:R-:W-:Y:S05]  /*0620*/  BSYNC B0 ;  /* 0x0000000000007941 */ /* 0x000fea0003800000 */
.L_x_0:
[----:B------:R-:W-:Y:S01]  /*0630*/  FSEL R7, R7, 1, P1 ;  /* 0x3f80000007077808 */ /* 0x000fe20000800000 */
[----:B------:R-:W-:Y:S01]  /*0640*/  ULDC.64 UR6, c[0x0][0x218] ;  /* 0x0000860000067ab9 */ /* 0x000fe20000000a00 */
[----:B------:R-:W-:Y:S02]  /*0650*/  SHF.R.S32.HI R5, RZ, 0x1f, R2 ;  /* 0x0000001fff057819 */ /* 0x000fe40000011402 */
[C---:B------:R-:W-:Y:S02]  /*0660*/  FSETP.GT.AND P1, PT, |R7|.reuse, 8.50705917302346158658e+37, PT ;  /* 0x7e8000000700780b */ /* 0x040fe40003f24200 */
[----:B------:R-:W-:-:S11]  /*0670*/  FSETP.GEU.AND P2, PT, |R7|, 1.175494350822287508e-38, PT ;  /* 0x008000000700780b */ /* 0x000fd60003f4e200 */
[----:B------:R-:W-:Y:S01]  /*0680*/  @P1 FMUL R7, R7, 0.25 ;  /* 0x3e80000007071820 */ /* 0x000fe20000400000 */
[----:B------:R-:W-:Y:S01]  /*0690*/  @P1 FMUL R3, R3, 0.25 ;  /* 0x3e80000003031820 */ /* 0x000fe20000400000 */
[C---:B------:R-:W-:Y:S02]  /*06a0*/  LEA R4, P1, R2.reuse, UR6, 0x2 ;  /* 0x0000000602047c11 */ /* 0x040fe4000f8210ff */
[----:B------:R-:W-:Y:S01]  /*06b0*/  @!P2 FMUL R7, R7, 16777216 ;  /* 0x4b8000000707a820 */ /* 0x000fe20000400000 */
[----:B------:R-:W-:Y:S01]  /*06c0*/  @!P2 FMUL R3, R3, 16777216 ;  /* 0x4b8000000303a820 */ /* 0x000fe20000400000 */
[----:B------:R-:W-:Y:S02]  /*06d0*/  LEA.HI.X R5, R2, UR7, R5, 0x2, P1 ;  /* 0x0000000702057c11 */ /* 0x000fe400088f1405 */
[----:B------:R-:W1:Y:S02]  /*06e0*/  MUFU.RCP R0, R7 ;  /* 0x0000000700007308 */ /* 0x000e640000001000 */
[----:B-1----:R-:W-:Y:S01]  /*06f0*/  FMUL R3, R0, R3 ;  /* 0x0000000300037220 */ /* 0x002fe20000400000 */
[----:B------:R-:W-:Y:S06]  /*0700*/  @P0 EXIT ;  /* 0x000000000000094d */ /* 0x000fec0003800000 */
[----:B------:R-:W-:Y:S01]  /*0710*/  STG.E desc[UR4][R4.64], R3 ;  /* 0x0000000304007986 */ /* 0x000fe2000c101904 */
[----:B------:R-:W-:Y:S05]  /*0720*/  EXIT ;  /* 0x000000000000794d */ /* 0x000fea0003800000 */
.L_x_2:
[----:B------:R-:W-:-:S00]  /*0730*/  BRA `(.L_x_2) ;  /* 0xfffffffc00fc7947 */ /* 0x000fc0000383ffff */
[----:B------:R-:W-:-:S00]  /*0740*/  NOP ;  /* 0x0000000000007918 */ /* 0x000fc00000000000 */
        /* <DEDUP_REMOVED lines=11> */
.L_x_3:


//--------------------- .nv.global.init           --------------------------
	.section	.nv.global.init,"aw",@progbits
.nv.global.init:
	.type		_$_str,@object
	.size		_$_str,(.L_0 - _$_str)
_$_str:
        /*0000*/ 	.byte	0x5f, 0x5f, 0x43, 0x55, 0x44, 0x41, 0x5f, 0x46, 0x54, 0x5a, 0x00
.L_0:


//--------------------- .nv.constant0.triton_poi_fused_add_div_mul_pow_0 --------------------------
	.section	.nv.constant0.triton_poi_fused_add_div_mul_pow_0,"a",@progbits
	.sectionflags	@""
	.align	4
.nv.constant0.triton_poi_fused_add_div_mul_pow_0:
	.zero		548
